	.headerflags	@"EF_CUDA_TEXMODE_UNIFIED EF_CUDA_64BIT_ADDRESS EF_CUDA_ACCELERATORS EF_CUDA_SM90 EF_CUDA_VIRTUAL_SM(EF_CUDA_SM90)"
	.elftype	@"ET_EXEC"


//--------------------- .nv.info                  --------------------------
	.section	.nv.info,"",@"SHT_CUDA_INFO"
	.align	4


	//----- nvinfo : EIATTR_REGCOUNT
	.align		4
        /*0000*/ 	.byte	0x04, 0x2f
        /*0002*/ 	.short	(.L_1 - .L_0)
	.align		4
.L_0:
        /*0004*/ 	.word	index@(triton_poi_fused_leaky_relu_leaky_relu_backward_2)
        /*0008*/ 	.word	0x0000000c


	//----- nvinfo : EIATTR_MIN_STACK_SIZE
	.align		4
.L_1:
        /*000c*/ 	.byte	0x04, 0x12
        /*000e*/ 	.short	(.L_3 - .L_2)
	.align		4
.L_2:
        /*0010*/ 	.word	index@(triton_poi_fused_leaky_relu_leaky_relu_backward_2)
        /*0014*/ 	.word	0x00000000


	//----- nvinfo : EIATTR_FRAME_SIZE
	.align		4
.L_3:
        /*0018*/ 	.byte	0x04, 0x11
        /*001a*/ 	.short	(.L_5 - .L_4)
	.align		4
.L_4:
        /*001c*/ 	.word	index@(triton_poi_fused_leaky_relu_leaky_relu_backward_2)
        /*0020*/ 	.word	0x00000000


	//----- nvinfo : EIATTR_MIN_STACK_SIZE
	.align		4
.L_5:
        /*0024*/ 	.byte	0x04, 0x12
        /*0026*/ 	.short	(.L_7 - .L_6)
	.align		4
.L_6:
        /*0028*/ 	.word	index@(triton_poi_fused_leaky_relu_leaky_relu_backward_2)
        /*002c*/ 	.word	0x00000000
.L_7:


//--------------------- .nv.info.triton_poi_fused_leaky_relu_leaky_relu_backward_2 --------------------------
	.section	.nv.info.triton_poi_fused_leaky_relu_leaky_relu_backward_2,"",@"SHT_CUDA_INFO"
	.sectionflags	@""
	.align	4


	//----- nvinfo : EIATTR_CUDA_API_VERSION
	.align		4
        /*0000*/ 	.byte	0x04, 0x37
        /*0002*/ 	.short	(.L_9 - .L_8)
.L_8:
        /*0004*/ 	.word	0x0000007c


	//----- nvinfo : EIATTR_KPARAM_INFO
	.align		4
.L_9:
        /*0008*/ 	.byte	0x04, 0x17
        /*000a*/ 	.short	(.L_11 - .L_10)
.L_10:
        /*000c*/ 	.word	0x00000000
        /*0010*/ 	.short	0x0003
        /*0012*/ 	.short	0x0018
        /*0014*/ 	.byte	0x00, 0xf0, 0x11, 0x00


	//----- nvinfo : EIATTR_KPARAM_INFO
	.align		4
.L_11:
        /*0018*/ 	.byte	0x04, 0x17
        /*001a*/ 	.short	(.L_13 - .L_12)
.L_12:
        /*001c*/ 	.word	0x00000000
        /*0020*/ 	.short	0x0002
        /*0022*/ 	.short	0x0010
        /*0024*/ 	.byte	0x00, 0xf4, 0x21, 0x00


	//----- nvinfo : EIATTR_KPARAM_INFO
	.align		4
.L_13:
        /*0028*/ 	.byte	0x04, 0x17
        /*002a*/ 	.short	(.L_15 - .L_14)
.L_14:
        /*002c*/ 	.word	0x00000000
        /*0030*/ 	.short	0x0001
        /*0032*/ 	.short	0x0008
        /*0034*/ 	.byte	0x00, 0xf4, 0x21, 0x00


	//----- nvinfo : EIATTR_KPARAM_INFO
	.align		4
.L_15:
        /*0038*/ 	.byte	0x04, 0x17
        /*003a*/ 	.short	(.L_17 - .L_16)
.L_16:
        /*003c*/ 	.word	0x00000000
        /*0040*/ 	.short	0x0000
        /*0042*/ 	.short	0x0000
        /*0044*/ 	.byte	0x00, 0xf4, 0x21, 0x00


	//----- nvinfo : EIATTR_SPARSE_MMA_MASK
	.align		4
.L_17:
        /*0048*/ 	.byte	0x03, 0x50
        /*004a*/ 	.short	0x0000


	//----- nvinfo : EIATTR_MAXREG_COUNT
	.align		4
        /*004c*/ 	.byte	0x03, 0x1b
        /*004e*/ 	.short	0x00ff


	//----- nvinfo : EIATTR_EXIT_INSTR_OFFSETS
	.align		4
        /*0050*/ 	.byte	0x04, 0x1c
        /*0052*/ 	.short	(.L_19 - .L_18)


	//   ....[0]....
.L_18:
        /*0054*/ 	.word	0x000001e0


	//   ....[1]....
        /*0058*/ 	.word	0x00000200


	//----- nvinfo : EIATTR_REQNTID
	.align		4
.L_19:
        /*005c*/ 	.byte	0x04, 0x10
        /*005e*/ 	.short	(.L_21 - .L_20)
.L_20:
        /*0060*/ 	.word	0x00000020
        /*0064*/ 	.word	0x00000001
        /*0068*/ 	.word	0x00000001


	//----- nvinfo : EIATTR_CBANK_PARAM_SIZE
	.align		4
.L_21:
        /*006c*/ 	.byte	0x03, 0x19
        /*006e*/ 	.short	0x001c


	//----- nvinfo : EIATTR_PARAM_CBANK
	.align		4
        /*0070*/ 	.byte	0x04, 0x0a
        /*0072*/ 	.short	(.L_23 - .L_22)
	.align		4
.L_22:
        /*0074*/ 	.word	index@(.nv.constant0.triton_poi_fused_leaky_relu_leaky_relu_backward_2)
        /*0078*/ 	.short	0x0210
        /*007a*/ 	.short	0x001c


	//----- nvinfo : EIATTR_SW_WAR
	.align		4
.L_23:
        /*007c*/ 	.byte	0x04, 0x36
        /*007e*/ 	.short	(.L_25 - .L_24)
.L_24:
        /*0080*/ 	.word	0x00000008
.L_25:


//--------------------- .nv.callgraph             --------------------------
	.section	.nv.callgraph,"",@"SHT_CUDA_CALLGRAPH"
	.align	4
	.sectionentsize	8
	.align		4
        /*0000*/ 	.word	0x00000000
	.align		4
        /*0004*/ 	.word	0xffffffff
	.align		4
        /*0008*/ 	.word	0x00000000
	.align		4
        /*000c*/ 	.word	0xfffffffe
	.align		4
        /*0010*/ 	.word	0x00000000
	.align		4
        /*0014*/ 	.word	0xfffffffd
	.align		4
        /*0018*/ 	.word	0x00000000
	.align		4
        /*001c*/ 	.word	0xfffffffc


//--------------------- .text.triton_poi_fused_leaky_relu_leaky_relu_backward_2 --------------------------
	.section	.text.triton_poi_fused_leaky_relu_leaky_relu_backward_2,"ax",@progbits
	.align	128
        .global         triton_poi_fused_leaky_relu_leaky_relu_backward_2
        .type           triton_poi_fused_leaky_relu_leaky_relu_backward_2,@function
        .size           triton_poi_fused_leaky_relu_leaky_relu_backward_2,(.L_x_1 - triton_poi_fused_leaky_relu_leaky_relu_backward_2)
        .other          triton_poi_fused_leaky_relu_leaky_relu_backward_2,@"STO_CUDA_ENTRY STV_DEFAULT"
triton_poi_fused_leaky_relu_leaky_relu_backward_2:
.text.triton_poi_fused_leaky_relu_leaky_relu_backward_2:
[----:B------:R-:W0:Y:S02]  /*0000*/  LDC R1, c[0x0][0x28] ;  /* 0x00000a00ff017b82 */ /* 0x000e240000000800 */
[----:B------:R-:W1:Y:S01]  /*0010*/  S2R R8, SR_TID.X ;  /* 0x0000000000087919 */ /* 0x000e620000002100 */
[----:B------:R-:W2:Y:S01]  /*0020*/  LDC.64 R4, c[0x0][0x218] ;  /* 0x00008600ff047b82 */ /* 0x000ea20000000a00 */
[----:B------:R-:W-:Y:S01]  /*0030*/  ULDC.64 UR4, c[0x0][0x208] ;  /* 0x0000820000047ab9 */ /* 0x000fe20000000a00 */
[----:B------:R-:W-:Y:S01]  /*0040*/  ULDC.64 UR6, c[0x0][0x220] ;  /* 0x0000880000067ab9 */ /* 0x000fe20000000a00 */
[----:B------:R-:W3:Y:S05]  /*0050*/  S2R R7, SR_CTAID.X ;  /* 0x0000000000077919 */ /* 0x000eea0000002500 */
[----:B------:R-:W4:Y:S01]  /*0060*/  LDC.64 R2, c[0x0][0x210] ;  /* 0x00008400ff027b82 */ /* 0x000f220000000a00 */
[----:B-1----:R-:W-:-:S02]  /*0070*/  LOP3.LUT R0, R8, 0xf, RZ, 0xc0, !PT ;  /* 0x0000000f08007812 */ /* 0x002fc400078ec0ff */
[----:B---3--:R-:W-:-:S03]  /*0080*/  SHF.R.S32.HI R6, RZ, 0x1b, R7 ;  /* 0x0000001bff067819 */ /* 0x008fc60000011407 */
[----:B------:R-:W-:Y:S01]  /*0090*/  IMAD R7, R7, 0x10, R0 ;  /* 0x0000001007077824 */ /* 0x000fe200078e0200 */
[----:B------:R-:W-:-:S03]  /*00a0*/  SGXT R0, R6, 0x1 ;  /* 0x000000010600781a */ /* 0x000fc60000000200 */
[C---:B----4-:R-:W-:Y:S01]  /*00b0*/  IMAD.WIDE R2, R7.reuse, 0x4, R2 ;  /* 0x0000000407027825 */ /* 0x050fe200078e0202 */
[----:B------:R-:W-:Y:S02]  /*00c0*/  ISETP.GE.AND P0, PT, R7, 0x10, PT ;  /* 0x000000100700780c */ /* 0x000fe40003f06270 */
[----:B------:R-:W-:-:S04]  /*00d0*/  LEA.HI R0, R0, R7, RZ, 0x2 ;  /* 0x0000000700007211 */ /* 0x000fc800078f10ff */
[----:B------:R-:W-:Y:S01]  /*00e0*/  SHF.R.S32.HI R9, RZ, 0x2, R0 ;  /* 0x00000002ff097819 */ /* 0x000fe20000011400 */
[----:B------:R-:W-:-:S04]  /*00f0*/  IMAD.MOV.U32 R0, RZ, RZ, RZ ;  /* 0x000000ffff007224 */ /* 0x000fc800078e00ff */
[----:B--2---:R-:W-:Y:S02]  /*0100*/  IMAD.WIDE R4, R9, 0x4, R4 ;  /* 0x0000000409047825 */ /* 0x004fe400078e0204 */
[----:B------:R-:W2:Y:S02]  /*0110*/  @!P0 LDG.E R0, desc[UR4][R2.64] ;  /* 0x0000000402008981 */ /* 0x000ea4000c1e1900 */
[----:B------:R-:W-:-:S06]  /*0120*/  IMAD.MOV.U32 R9, RZ, RZ, RZ ;  /* 0x000000ffff097224 */ /* 0x000fcc00078e00ff */
[----:B------:R-:W2:Y:S01]  /*0130*/  @!P0 LDG.E.EL R9, desc[UR4][R4.64] ;  /* 0x0000000404098981 */ /* 0x000ea2000c2e1900 */
[----:B------:R-:W-:-:S04]  /*0140*/  LOP3.LUT P0, RZ, R8, 0x10, RZ, 0xc0, !PT ;  /* 0x0000001008ff7812 */ /* 0x000fc8000780c0ff */
[----:B------:R-:W-:Y:S02]  /*0150*/  ISETP.LT.AND P0, PT, R7, 0x10, !P0 ;  /* 0x000000100700780c */ /* 0x000fe40004701270 */
[----:B--2---:R-:W-:Y:S01]  /*0160*/  FSETP.GT.AND P1, PT, R0, -R9, PT ;  /* 0x800000090000720b */ /* 0x004fe20003f24000 */
[----:B------:R-:W-:-:S12]  /*0170*/  FADD R9, R9, R0 ;  /* 0x0000000009097221 */ /* 0x000fd80000000000 */
[----:B------:R-:W-:Y:S01]  /*0180*/  @!P1 FMUL R9, R9, 0.10000000149011611938 ;  /* 0x3dcccccd09099820 */ /* 0x000fe20000400000 */
[----:B------:R-:W-:-:S04]  /*0190*/  IADD3 R6, P1, R7, UR6, RZ ;  /* 0x0000000607067c10 */ /* 0x000fc8000ff3e0ff */
[----:B------:R-:W-:Y:S01]  /*01a0*/  FSETP.GT.AND P2, PT, R9, RZ, PT ;  /* 0x000000ff0900720b */ /* 0x000fe20003f44000 */
[----:B------:R1:W-:Y:S01]  /*01b0*/  @P0 STG.E desc[UR4][R2.64], R9 ;  /* 0x0000000902000986 */ /* 0x0003e2000c101904 */
[----:B------:R-:W-:Y:S02]  /*01c0*/  LEA.HI.X.SX32 R7, R7, UR7, 0x1, P1 ;  /* 0x0000000707077c11 */ /* 0x000fe400088f0eff */
[----:B------:R-:W-:Y:S01]  /*01d0*/  SEL R5, RZ, 0x1, !P2 ;  /* 0x00000001ff057807 */ /* 0x000fe20005000000 */
[----:B------:R-:W-:Y:S08]  /*01e0*/  @!P0 EXIT ;  /* 0x000000000000894d */ /* 0x000ff00003800000 */
[----:B------:R-:W-:Y:S01]  /*01f0*/  STG.E.U8 desc[UR4][R6.64], R5 ;  /* 0x0000000506007986 */ /* 0x000fe2000c101104 */
[----:B------:R-:W-:Y:S05]  /*0200*/  EXIT ;  /* 0x000000000000794d */ /* 0x000fea0003800000 */
.L_x_0:
[----:B------:R-:W-:-:S00]  /*0210*/  BRA `(.L_x_0) ;  /* 0xfffffffc00fc7947 */ /* 0x000fc0000383ffff */
[----:B------:R-:W-:-:S00]  /*0220*/  NOP ;  /* 0x0000000000007918 */ /* 0x000fc00000000000 */
        /* <DEDUP_REMOVED lines=13> */
.L_x_1:


//--------------------- .nv.constant0.triton_poi_fused_leaky_relu_leaky_relu_backward_2 --------------------------
	.section	.nv.constant0.triton_poi_fused_leaky_relu_leaky_relu_backward_2,"a",@progbits
	.sectionflags	@""
	.align	4
.nv.constant0.triton_poi_fused_leaky_relu_leaky_relu_backward_2:
	.zero		556
